	.headerflags	@"EF_CUDA_TEXMODE_UNIFIED EF_CUDA_64BIT_ADDRESS EF_CUDA_ACCELERATORS EF_CUDA_SM90 EF_CUDA_VIRTUAL_SM(EF_CUDA_SM90)"
	.elftype	@"ET_EXEC"


//--------------------- .nv.info                  --------------------------
	.section	.nv.info,"",@"SHT_CUDA_INFO"
	.align	4


	//----- nvinfo : EIATTR_REGCOUNT
	.align		4
        /*0000*/ 	.byte	0x04, 0x2f
        /*0002*/ 	.short	(.L_3 - .L_2)
	.align		4
.L_2:
        /*0004*/ 	.word	index@(triton_poi_fused__native_batch_norm_legit_no_training_convolution_hardtanh_14)
        /*0008*/ 	.word	0x00000014


	//----- nvinfo : EIATTR_MIN_STACK_SIZE
	.align		4
.L_3:
        /*000c*/ 	.byte	0x04, 0x12
        /*000e*/ 	.short	(.L_5 - .L_4)
	.align		4
.L_4:
        /*0010*/ 	.word	index@(triton_poi_fused__native_batch_norm_legit_no_training_convolution_hardtanh_14)
        /*0014*/ 	.word	0x00000000


	//----- nvinfo : EIATTR_FRAME_SIZE
	.align		4
.L_5:
        /*0018*/ 	.byte	0x04, 0x11
        /*001a*/ 	.short	(.L_7 - .L_6)
	.align		4
.L_6:
        /*001c*/ 	.word	index@(triton_poi_fused__native_batch_norm_legit_no_training_convolution_hardtanh_14)
        /*0020*/ 	.word	0x00000000


	//----- nvinfo : EIATTR_MIN_STACK_SIZE
	.align		4
.L_7:
        /*0024*/ 	.byte	0x04, 0x12
        /*0026*/ 	.short	(.L_9 - .L_8)
	.align		4
.L_8:
        /*0028*/ 	.word	index@(triton_poi_fused__native_batch_norm_legit_no_training_convolution_hardtanh_14)
        /*002c*/ 	.word	0x00000000
.L_9:


//--------------------- .nv.info.triton_poi_fused__native_batch_norm_legit_no_training_convolution_hardtanh_14 --------------------------
	.section	.nv.info.triton_poi_fused__native_batch_norm_legit_no_training_convolution_hardtanh_14,"",@"SHT_CUDA_INFO"
	.sectionflags	@""
	.align	4


	//----- nvinfo : EIATTR_CUDA_API_VERSION
	.align		4
        /*0000*/ 	.byte	0x04, 0x37
        /*0002*/ 	.short	(.L_11 - .L_10)
.L_10:
        /*0004*/ 	.word	0x0000007c


	//----- nvinfo : EIATTR_KPARAM_INFO
	.align		4
.L_11:
        /*0008*/ 	.byte	0x04, 0x17
        /*000a*/ 	.short	(.L_13 - .L_12)
.L_12:
        /*000c*/ 	.word	0x00000000
        /*0010*/ 	.short	0x0007
        /*0012*/ 	.short	0x0038
        /*0014*/ 	.byte	0x00, 0xf0, 0x11, 0x00


	//----- nvinfo : EIATTR_KPARAM_INFO
	.align		4
.L_13:
        /*0018*/ 	.byte	0x04, 0x17
        /*001a*/ 	.short	(.L_15 - .L_14)
.L_14:
        /*001c*/ 	.word	0x00000000
        /*0020*/ 	.short	0x0006
        /*0022*/ 	.short	0x0030
        /*0024*/ 	.byte	0x00, 0xf4, 0x21, 0x00


	//----- nvinfo : EIATTR_KPARAM_INFO
	.align		4
.L_15:
        /*0028*/ 	.byte	0x04, 0x17
        /*002a*/ 	.short	(.L_17 - .L_16)
.L_16:
        /*002c*/ 	.word	0x00000000
        /*0030*/ 	.short	0x0005
        /*0032*/ 	.short	0x0028
        /*0034*/ 	.byte	0x00, 0xf4, 0x21, 0x00


	//----- nvinfo : EIATTR_KPARAM_INFO
	.align		4
.L_17:
        /*0038*/ 	.byte	0x04, 0x17
        /*003a*/ 	.short	(.L_19 - .L_18)
.L_18:
        /*003c*/ 	.word	0x00000000
        /*0040*/ 	.short	0x0004
        /*0042*/ 	.short	0x0020
        /*0044*/ 	.byte	0x00, 0xf4, 0x21, 0x00


	//----- nvinfo : EIATTR_KPARAM_INFO
	.align		4
.L_19:
        /*0048*/ 	.byte	0x04, 0x17
        /*004a*/ 	.short	(.L_21 - .L_20)
.L_20:
        /*004c*/ 	.word	0x00000000
        /*0050*/ 	.short	0x0003
        /*0052*/ 	.short	0x0018
        /*0054*/ 	.byte	0x00, 0xf4, 0x21, 0x00


	//----- nvinfo : EIATTR_KPARAM_INFO
	.align		4
.L_21:
        /*0058*/ 	.byte	0x04, 0x17
        /*005a*/ 	.short	(.L_23 - .L_22)
.L_22:
        /*005c*/ 	.word	0x00000000
        /*0060*/ 	.short	0x0002
        /*0062*/ 	.short	0x0010
        /*0064*/ 	.byte	0x00, 0xf4, 0x21, 0x00


	//----- nvinfo : EIATTR_KPARAM_INFO
	.align		4
.L_23:
        /*0068*/ 	.byte	0x04, 0x17
        /*006a*/ 	.short	(.L_25 - .L_24)
.L_24:
        /*006c*/ 	.word	0x00000000
        /*0070*/ 	.short	0x0001
        /*0072*/ 	.short	0x0008
        /*0074*/ 	.byte	0x00, 0xf4, 0x21, 0x00


	//----- nvinfo : EIATTR_KPARAM_INFO
	.align		4
.L_25:
        /*0078*/ 	.byte	0x04, 0x17
        /*007a*/ 	.short	(.L_27 - .L_26)
.L_26:
        /*007c*/ 	.word	0x00000000
        /*0080*/ 	.short	0x0000
        /*0082*/ 	.short	0x0000
        /*0084*/ 	.byte	0x00, 0xf4, 0x21, 0x00


	//----- nvinfo : EIATTR_SPARSE_MMA_MASK
	.align		4
.L_27:
        /*0088*/ 	.byte	0x03, 0x50
        /*008a*/ 	.short	0x0000


	//----- nvinfo : EIATTR_MAXREG_COUNT
	.align		4
        /*008c*/ 	.byte	0x03, 0x1b
        /*008e*/ 	.short	0x00ff


	//----- nvinfo : EIATTR_EXIT_INSTR_OFFSETS
	.align		4
        /*0090*/ 	.byte	0x04, 0x1c
        /*0092*/ 	.short	(.L_29 - .L_28)


	//   ....[0]....
.L_28:
        /*0094*/ 	.word	0x00000420


	//----- nvinfo : EIATTR_REQNTID
	.align		4
.L_29:
        /*0098*/ 	.byte	0x04, 0x10
        /*009a*/ 	.short	(.L_31 - .L_30)
.L_30:
        /*009c*/ 	.word	0x00000080
        /*00a0*/ 	.word	0x00000001
        /*00a4*/ 	.word	0x00000001


	//----- nvinfo : EIATTR_CBANK_PARAM_SIZE
	.align		4
.L_31:
        /*00a8*/ 	.byte	0x03, 0x19
        /*00aa*/ 	.short	0x003c


	//----- nvinfo : EIATTR_PARAM_CBANK
	.align		4
        /*00ac*/ 	.byte	0x04, 0x0a
        /*00ae*/ 	.short	(.L_33 - .L_32)
	.align		4
.L_32:
        /*00b0*/ 	.word	index@(.nv.constant0.triton_poi_fused__native_batch_norm_legit_no_training_convolution_hardtanh_14)
        /*00b4*/ 	.short	0x0210
        /*00b6*/ 	.short	0x003c


	//----- nvinfo : EIATTR_SW_WAR
	.align		4
.L_33:
        /*00b8*/ 	.byte	0x04, 0x36
        /*00ba*/ 	.short	(.L_35 - .L_34)
.L_34:
        /*00bc*/ 	.word	0x00000008
.L_35:


//--------------------- .nv.callgraph             --------------------------
	.section	.nv.callgraph,"",@"SHT_CUDA_CALLGRAPH"
	.align	4
	.sectionentsize	8
	.align		4
        /*0000*/ 	.word	0x00000000
	.align		4
        /*0004*/ 	.word	0xffffffff
	.align		4
        /*0008*/ 	.word	0x00000000
	.align		4
        /*000c*/ 	.word	0xfffffffe
	.align		4
        /*0010*/ 	.word	0x00000000
	.align		4
        /*0014*/ 	.word	0xfffffffd
	.align		4
        /*0018*/ 	.word	0x00000000
	.align		4
        /*001c*/ 	.word	0xfffffffc


//--------------------- .nv.constant4             --------------------------
	.section	.nv.constant4,"a",@progbits
	.align	8
	.align		8
.nv.constant4:
        /*0000*/ 	.dword	_$_str
	.align		8
        /*0008*/ 	.dword	_$_str_$_2


//--------------------- .text.triton_poi_fused__native_batch_norm_legit_no_training_convolution_hardtanh_14 --------------------------
	.section	.text.triton_poi_fused__native_batch_norm_legit_no_training_convolution_hardtanh_14,"ax",@progbits
	.align	128
        .global         triton_poi_fused__native_batch_norm_legit_no_training_convolution_hardtanh_14
        .type           triton_poi_fused__native_batch_norm_legit_no_training_convolution_hardtanh_14,@function
        .size           triton_poi_fused__native_batch_norm_legit_no_training_convolution_hardtanh_14,(.L_x_1 - triton_poi_fused__native_batch_norm_legit_no_training_convolution_hardtanh_14)
        .other          triton_poi_fused__native_batch_norm_legit_no_training_convolution_hardtanh_14,@"STO_CUDA_ENTRY STV_DEFAULT"
triton_poi_fused__native_batch_norm_legit_no_training_convolution_hardtanh_14:
.text.triton_poi_fused__native_batch_norm_legit_no_training_convolution_hardtanh_14:
[----:B------:R-:W-:Y:S01]  /*0000*/  LDC R1, c[0x0][0x28] ;  /* 0x00000a00ff017b82 */ /* 0x000fe20000000800 */
[----:B------:R-:W1:Y:S07]  /*0010*/  S2R R0, SR_TID.X ;  /* 0x0000000000007919 */ /* 0x000e6e0000002100 */
[----:B------:R-:W2:Y:S01]  /*0020*/  LDC.64 R12, c[0x0][0x228] ;  /* 0x00008a00ff0c7b82 */ /* 0x000ea20000000a00 */
[----:B------:R-:W-:Y:S01]  /*0030*/  ULDC.64 UR4, c[0x0][0x208] ;  /* 0x0000820000047ab9 */ /* 0x000fe20000000a00 */
[----:B------:R-:W3:Y:S06]  /*0040*/  S2R R5, SR_CTAID.X ;  /* 0x0000000000057919 */ /* 0x000eec0000002500 */
[----:B------:R-:W4:Y:S08]  /*0050*/  LDC.64 R8, c[0x0][0x218] ;  /* 0x00008600ff087b82 */ /* 0x000f300000000a00 */
[----:B------:R-:W5:Y:S08]  /*0060*/  LDC.64 R10, c[0x0][0x220] ;  /* 0x00008800ff0a7b82 */ /* 0x000f700000000a00 */
[----:B------:R-:W4:Y:S01]  /*0070*/  LDC.64 R14, c[0x0][0x230] ;  /* 0x00008c00ff0e7b82 */ /* 0x000f220000000a00 */
[----:B-1----:R-:W-:Y:S01]  /*0080*/  IMAD.SHL.U32 R0, R0, 0x2, RZ ;  /* 0x0000000200007824 */ /* 0x002fe200078e00ff */
[----:B---3--:R-:W-:-:S04]  /*0090*/  SHF.R.S32.HI R3, RZ, 0x17, R5 ;  /* 0x00000017ff037819 */ /* 0x008fc80000011405 */
[----:B------:R-:W-:Y:S02]  /*00a0*/  LOP3.LUT R0, R0, 0xfe, RZ, 0xc0, !PT ;  /* 0x000000fe00007812 */ /* 0x000fe400078ec0ff */
[----:B------:R-:W-:-:S03]  /*00b0*/  SGXT R3, R3, 0x1 ;  /* 0x000000010303781a */ /* 0x000fc60000000200 */
[----:B------:R-:W-:Y:S02]  /*00c0*/  IMAD R0, R5, 0x100, R0 ;  /* 0x0000010005007824 */ /* 0x000fe400078e0200 */
[----:B------:R-:W1:Y:S03]  /*00d0*/  LDC.64 R4, c[0x0][0x238] ;  /* 0x00008e00ff047b82 */ /* 0x000e660000000a00 */
[----:B------:R-:W-:-:S04]  /*00e0*/  LEA.HI R3, R3, R0, RZ, 0x6 ;  /* 0x0000000003037211 */ /* 0x000fc800078f30ff */
[--C-:B------:R-:W-:Y:S02]  /*00f0*/  SHF.R.S32.HI R2, RZ, 0x6, R3.reuse ;  /* 0x00000006ff027819 */ /* 0x100fe40000011403 */
[----:B------:R-:W-:-:S04]  /*0100*/  SHF.R.S32.HI R3, RZ, 0x1f, R3 ;  /* 0x0000001fff037819 */ /* 0x000fc80000011403 */
[----:B------:R-:W-:-:S04]  /*0110*/  LEA.HI R3, R3, R2, RZ, 0x8 ;  /* 0x0000000203037211 */ /* 0x000fc800078f40ff */
[----:B------:R-:W-:-:S04]  /*0120*/  LOP3.LUT R3, R3, 0xffffff00, RZ, 0xc0, !PT ;  /* 0xffffff0003037812 */ /* 0x000fc800078ec0ff */
[----:B------:R-:W-:Y:S02]  /*0130*/  IADD3 R17, R2, -R3, RZ ;  /* 0x8000000302117210 */ /* 0x000fe40007ffe0ff */
[----:B------:R-:W3:Y:S03]  /*0140*/  LDC.64 R2, c[0x0][0x210] ;  /* 0x00008400ff027b82 */ /* 0x000ee60000000a00 */
[----:B--2---:R-:W-:-:S05]  /*0150*/  IMAD.WIDE R12, R17, 0x4, R12 ;  /* 0x00000004110c7825 */ /* 0x004fca00078e020c */
[----:B------:R2:W2:Y:S01]  /*0160*/  LDG.E.EL R16, desc[UR4][R12.64] ;  /* 0x000000040c107981 */ /* 0x0004a2000c2e1900 */
[----:B----4-:R-:W-:-:S04]  /*0170*/  IMAD.WIDE R8, R17, 0x4, R8 ;  /* 0x0000000411087825 */ /* 0x010fc800078e0208 */
[----:B-----5:R-:W-:Y:S02]  /*0180*/  IMAD.WIDE R10, R17, 0x4, R10 ;  /* 0x00000004110a7825 */ /* 0x020fe400078e020a */
[----:B------:R4:W5:Y:S04]  /*0190*/  LDG.E.EL R8, desc[UR4][R8.64] ;  /* 0x0000000408087981 */ /* 0x000968000c2e1900 */
[----:B------:R-:W5:Y:S01]  /*01a0*/  LDG.E.EL R10, desc[UR4][R10.64] ;  /* 0x000000040a0a7981 */ /* 0x000f62000c2e1900 */
[----:B---3--:R-:W-:-:S05]  /*01b0*/  IMAD.WIDE R2, R0, 0x4, R2 ;  /* 0x0000000400027825 */ /* 0x008fca00078e0202 */
[----:B------:R-:W5:Y:S01]  /*01c0*/  LDG.E.64 R6, desc[UR4][R2.64] ;  /* 0x0000000402067981 */ /* 0x000f62000c1e1b00 */
[----:B0-2---:R-:W-:-:S04]  /*01d0*/  IMAD.WIDE R12, R17, 0x4, R14 ;  /* 0x00000004110c7825 */ /* 0x005fc800078e020e */
[----:B-1----:R-:W-:Y:S02]  /*01e0*/  IMAD.WIDE R4, R17, 0x4, R4 ;  /* 0x0000000411047825 */ /* 0x002fe400078e0204 */
[----:B------:R-:W2:Y:S04]  /*01f0*/  LDG.E.EL R12, desc[UR4][R12.64] ;  /* 0x000000040c0c7981 */ /* 0x000ea8000c2e1900 */
[----:B------:R0:W2:Y:S01]  /*0200*/  LDG.E.EL R15, desc[UR4][R4.64] ;  /* 0x00000004040f7981 */ /* 0x0000a2000c2e1900 */
[----:B----4-:R-:W-:Y:S01]  /*0210*/  HFMA2.MMA R9, -RZ, RZ, 1.625, 0 ;  /* 0x3e800000ff097435 */ /* 0x010fe200000001ff */
[----:B------:R-:W-:-:S04]  /*0220*/  FADD R16, R16, 9.9999997473787516356e-06 ;  /* 0x3727c5ac10107421 */ /* 0x000fc80000000000 */
[----:B------:R-:W1:Y:S02]  /*0230*/  MUFU.SQRT R14, R16 ;  /* 0x00000010000e7308 */ /* 0x000e640000002000 */
[C---:B-1----:R-:W-:Y:S02]  /*0240*/  FSETP.GT.AND P0, PT, R14.reuse, 8.50705917302346158658e+37, PT ;  /* 0x7e8000000e00780b */ /* 0x042fe40003f04000 */
[----:B------:R-:W-:-:S11]  /*0250*/  FSETP.GEU.AND P1, PT, R14, 1.175494350822287508e-38, PT ;  /* 0x008000000e00780b */ /* 0x000fd60003f2e000 */
[----:B------:R-:W-:-:S04]  /*0260*/  @P0 FMUL R14, R14, 0.25 ;  /* 0x3e8000000e0e0820 */ /* 0x000fc80000400000 */
[----:B------:R-:W-:-:S06]  /*0270*/  @!P1 FMUL R14, R14, 16777216 ;  /* 0x4b8000000e0e9820 */ /* 0x000fcc0000400000 */
[----:B------:R-:W1:Y:S01]  /*0280*/  MUFU.RCP R14, R14 ;  /* 0x0000000e000e7308 */ /* 0x000e620000001000 */
[----:B------:R-:W-:Y:S01]  /*0290*/  FSEL R9, R9, 1, P0 ;  /* 0x3f80000009097808 */ /* 0x000fe20000000000 */
[--C-:B-----5:R-:W-:Y:S01]  /*02a0*/  FADD R6, R6, R8.reuse ;  /* 0x0000000806067221 */ /* 0x120fe20000000000 */
[----:B------:R-:W-:-:S03]  /*02b0*/  FADD R7, R7, R8 ;  /* 0x0000000807077221 */ /* 0x000fc60000000000 */
[----:B------:R-:W-:Y:S01]  /*02c0*/  @!P1 FMUL R9, R9, 16777216 ;  /* 0x4b80000009099820 */ /* 0x000fe20000400000 */
[C---:B0-----:R-:W-:Y:S01]  /*02d0*/  FADD R4, -R10.reuse, R6 ;  /* 0x000000060a047221 */ /* 0x041fe20000000100 */
[----:B------:R-:W-:Y:S02]  /*02e0*/  FADD R10, -R10, R7 ;  /* 0x000000070a0a7221 */ /* 0x000fe40000000100 */
[----:B-1----:R-:W-:-:S04]  /*02f0*/  FMUL R9, R14, R9 ;  /* 0x000000090e097220 */ /* 0x002fc80000400000 */
[-C--:B------:R-:W-:Y:S01]  /*0300*/  FMUL R8, R4, R9.reuse ;  /* 0x0000000904087220 */ /* 0x080fe20000400000 */
[----:B------:R-:W-:Y:S01]  /*0310*/  FMUL R10, R10, R9 ;  /* 0x000000090a0a7220 */ /* 0x000fe20000400000 */
[----:B------:R-:W0:Y:S02]  /*0320*/  LDC.64 R4, c[0x0][0x240] ;  /* 0x00009000ff047b82 */ /* 0x000e240000000a00 */
[C-C-:B--2---:R-:W-:Y:S01]  /*0330*/  FFMA R8, R12.reuse, R8, R15.reuse ;  /* 0x000000080c087223 */ /* 0x144fe2000000000f */
[----:B------:R-:W-:-:S04]  /*0340*/  FFMA R10, R12, R10, R15 ;  /* 0x0000000a0c0a7223 */ /* 0x000fc8000000000f */
[----:B------:R-:W-:Y:S02]  /*0350*/  FSETP.GTU.AND P0, PT, R8, RZ, PT ;  /* 0x000000ff0800720b */ /* 0x000fe40003f0c000 */
[----:B------:R-:W-:Y:S02]  /*0360*/  FSETP.GTU.AND P1, PT, R10, RZ, PT ;  /* 0x000000ff0a00720b */ /* 0x000fe40003f2c000 */
[----:B------:R-:W-:Y:S02]  /*0370*/  FSEL R8, R8, RZ, P0 ;  /* 0x000000ff08087208 */ /* 0x000fe40000000000 */
[----:B------:R-:W-:Y:S02]  /*0380*/  FSEL R9, R10, RZ, P1 ;  /* 0x000000ff0a097208 */ /* 0x000fe40000800000 */
[----:B------:R-:W-:Y:S02]  /*0390*/  FSETP.GEU.AND P2, PT, R8, 6, PT ;  /* 0x40c000000800780b */ /* 0x000fe40003f4e000 */
[----:B------:R-:W-:-:S02]  /*03a0*/  FSETP.GEU.AND P3, PT, R9, 6, PT ;  /* 0x40c000000900780b */ /* 0x000fc40003f6e000 */
[----:B------:R-:W-:Y:S02]  /*03b0*/  FSETP.NAN.AND P0, PT, R8, R8, PT ;  /* 0x000000080800720b */ /* 0x000fe40003f08000 */
[----:B------:R-:W-:Y:S01]  /*03c0*/  FSETP.NAN.AND P1, PT, R9, R9, PT ;  /* 0x000000090900720b */ /* 0x000fe20003f28000 */
[----:B0-----:R-:W-:-:S06]  /*03d0*/  IMAD.WIDE R4, R0, 0x4, R4 ;  /* 0x0000000400047825 */ /* 0x001fcc00078e0204 */
[----:B------:R-:W-:Y:S02]  /*03e0*/  @P2 SEL R8, R8, 0x40c00000, P0 ;  /* 0x40c0000008082807 */ /* 0x000fe40000000000 */
[----:B------:R-:W-:Y:S01]  /*03f0*/  @P3 SEL R9, R9, 0x40c00000, P1 ;  /* 0x40c0000009093807 */ /* 0x000fe20000800000 */
[----:B------:R-:W-:Y:S04]  /*0400*/  STG.E.64 desc[UR4][R2.64], R6 ;  /* 0x0000000602007986 */ /* 0x000fe8000c101b04 */
[----:B------:R-:W-:Y:S01]  /*0410*/  STG.E.64 desc[UR4][R4.64], R8 ;  /* 0x0000000804007986 */ /* 0x000fe2000c101b04 */
[----:B------:R-:W-:Y:S05]  /*0420*/  EXIT ;  /* 0x000000000000794d */ /* 0x000fea0003800000 */
.L_x_0:
[----:B------:R-:W-:-:S00]  /*0430*/  BRA `(.L_x_0) ;  /* 0xfffffffc00fc7947 */ /* 0x000fc0000383ffff */
[----:B------:R-:W-:-:S00]  /*0440*/  NOP ;  /* 0x0000000000007918 */ /* 0x000fc00000000000 */
        /* <DEDUP_REMOVED lines=11> */
.L_x_1:


//--------------------- .nv.global.init           --------------------------
	.section	.nv.global.init,"aw",@progbits
.nv.global.init:
	.type		_$_str,@object
	.size		_$_str,(_$_str_$_2 - _$_str)
_$_str:
        /*0000*/ 	.byte	0x5f, 0x5f, 0x43, 0x55, 0x44, 0x41, 0x5f, 0x46, 0x54, 0x5a, 0x00
	.type		_$_str_$_2,@object
	.size		_$_str_$_2,(.L_1 - _$_str_$_2)
_$_str_$_2:
        /*000b*/ 	.byte	0x5f, 0x5f, 0x43, 0x55, 0x44, 0x41, 0x5f, 0x50, 0x52, 0x45, 0x43, 0x5f, 0x53, 0x51, 0x52, 0x54
        /*001b*/ 	.byte	0x00
.L_1:


//--------------------- .nv.constant0.triton_poi_fused__native_batch_norm_legit_no_training_convolution_hardtanh_14 --------------------------
	.section	.nv.constant0.triton_poi_fused__native_batch_norm_legit_no_training_convolution_hardtanh_14,"a",@progbits
	.sectionflags	@""
	.align	4
.nv.constant0.triton_poi_fused__native_batch_norm_legit_no_training_convolution_hardtanh_14:
	.zero		588
